//
// Generated by NVIDIA NVVM Compiler
//
// Compiler Build ID: CL-36424714
// Cuda compilation tools, release 13.0, V13.0.88
// Based on NVVM 20.0.0
//

.version 9.0
.target sm_100
.address_size 64

	// .globl	_Z14infiniteKernelv

.visible .entry _Z14infiniteKernelv()
{



}


// ===== COMPILED SASS (sm_100) =====

	.target	sm_100

	.elftype	@"ET_EXEC"


//--------------------- .note.nv.tkinfo           --------------------------
	.section	.note.nv.tkinfo,"",@"SHT_NOTE"
	.sectionflags	@"SHF_NOTE_NV_TKINFO"
	.tkinfo
        /*0018*/ 	.word	0x00000002
        /*0030*/ 	.string	""
        /*0030*/ 	.string	"ptxas"
        /*0030*/ 	.string	"Cuda compilation tools, release 13.0, V13.0.88"
        /*0030*/ 	.string	"Build cuda_13.0.r13.0/compiler.36424714_0"
        /*0030*/ 	.string	"-arch sm_100 -m 64 "



//--------------------- .note.nv.cuinfo           --------------------------
	.section	.note.nv.cuinfo,"",@"SHT_NOTE"
	.sectionflags	@"SHF_NOTE_NV_CUINFO"
        /*0018*/ 	.short	0x0002
        /*001a*/ 	.short	0x0064
        /*001c*/ 	.short	0x0082
	.zero		2


//--------------------- .nv.info                  --------------------------
	.section	.nv.info,"",@"SHT_CUDA_INFO"
	.align	4


	//----- nvinfo : EIATTR_REGCOUNT
	.align		4
        /*0000*/ 	.byte	0x04, 0x2f
        /*0002*/ 	.short	(.L_1 - .L_0)
	.align		4
.L_0:
        /*0004*/ 	.word	index@(_Z14infiniteKernelv)
        /*0008*/ 	.word	0x00000004


	//----- nvinfo : EIATTR_FRAME_SIZE
	.align		4
.L_1:
        /*000c*/ 	.byte	0x04, 0x11
        /*000e*/ 	.short	(.L_3 - .L_2)
	.align		4
.L_2:
        /*0010*/ 	.word	index@(_Z14infiniteKernelv)
        /*0014*/ 	.word	0x00000000


	//----- nvinfo : EIATTR_MIN_STACK_SIZE
	.align		4
.L_3:
        /*0018*/ 	.byte	0x04, 0x12
        /*001a*/ 	.short	(.L_5 - .L_4)
	.align		4
.L_4:
        /*001c*/ 	.word	index@(_Z14infiniteKernelv)
        /*0020*/ 	.word	0x00000000
.L_5:


//--------------------- .nv.compat                --------------------------
	.section	.nv.compat,"",@"SHT_CUDA_COMPAT_INFO"
	.align	4
        /*0000*/ 	.byte	0x02, 0x09, 0x00, 0x00, 0x02, 0x02, 0x01, 0x00, 0x02, 0x05, 0x05, 0x00, 0x03, 0x07, 0x01, 0x01
        /*0010*/ 	.byte	0x02, 0x03, 0x00, 0x00, 0x02, 0x06, 0x01, 0x00, 0x04, 0x0b, 0x08, 0x00, 0x09, 0x00, 0x00, 0x00
        /*0020*/ 	.byte	0x00, 0x00, 0x00, 0x00


//--------------------- .nv.info._Z14infiniteKernelv --------------------------
	.section	.nv.info._Z14infiniteKernelv,"",@"SHT_CUDA_INFO"
	.sectionflags	@""
	.align	4


	//----- nvinfo : EIATTR_CUDA_API_VERSION
	.align		4
        /*0000*/ 	.byte	0x04, 0x37
        /*0002*/ 	.short	(.L_7 - .L_6)
.L_6:
        /*0004*/ 	.word	0x00000082


	//----- nvinfo : EIATTR_SPARSE_MMA_MASK
	.align		4
.L_7:
        /*0008*/ 	.byte	0x03, 0x50
        /*000a*/ 	.short	0x0000


	//----- nvinfo : EIATTR_MAXREG_COUNT
	.align		4
        /*000c*/ 	.byte	0x03, 0x1b
        /*000e*/ 	.short	0x00ff


	//----- nvinfo : EIATTR_MERCURY_ISA_VERSION
	.align		4
        /*0010*/ 	.byte	0x03, 0x5f
        /*0012*/ 	.short	0x0101


	//----- nvinfo : EIATTR_VRC_CTA_INIT_COUNT
	.align		4
        /*0014*/ 	.byte	0x02, 0x4a
	.zero		1
	.zero		1


	//----- nvinfo : EIATTR_EXIT_INSTR_OFFSETS
	.align		4
        /*0018*/ 	.byte	0x04, 0x1c
        /*001a*/ 	.short	(.L_9 - .L_8)


	//   ....[0]....
.L_8:
        /*001c*/ 	.word	0x00000010


	//----- nvinfo : EIATTR_SW_WAR
	.align		4
.L_9:
        /*0020*/ 	.byte	0x04, 0x36
        /*0022*/ 	.short	(.L_11 - .L_10)
.L_10:
        /*0024*/ 	.word	0x00000008
.L_11:


//--------------------- .nv.callgraph             --------------------------
	.section	.nv.callgraph,"",@"SHT_CUDA_CALLGRAPH"
	.align	4
	.sectionentsize	8
	.align		4
        /*0000*/ 	.word	0x00000000
	.align		4
        /*0004*/ 	.word	0xffffffff
	.align		4
        /*0008*/ 	.word	0x00000000
	.align		4
        /*000c*/ 	.word	0xfffffffe
	.align		4
        /*0010*/ 	.word	0x00000000
	.align		4
        /*0014*/ 	.word	0xfffffffd
	.align		4
        /*0018*/ 	.word	0x00000000
	.align		4
        /*001c*/ 	.word	0xfffffffc


//--------------------- .text._Z14infiniteKernelv --------------------------
	.section	.text._Z14infiniteKernelv,"ax",@progbits
	.align	128
        .global         _Z14infiniteKernelv
        .type           _Z14infiniteKernelv,@function
        .size           _Z14infiniteKernelv,(.L_x_1 - _Z14infiniteKernelv)
        .other          _Z14infiniteKernelv,@"STO_CUDA_ENTRY STV_DEFAULT"
_Z14infiniteKernelv:
.text._Z14infiniteKernelv:
[----:B------:R-:W-:Y:S01]  /*0000*/  LDC R1, c[0x0][0x37c] ;  /* 0x0000df00ff017b82 */ /* 0x000fe20000000800 */
[----:B------:R-:W-:Y:S05]  /*0010*/  EXIT ;  /* 0x000000000000794d */ /* 0x000fea0003800000 */
.L_x_0:
[----:B------:R-:W-:-:S00]  /*0020*/  BRA `(.L_x_0) ;  /* 0xfffffffc00fc7947 */ /* 0x000fc0000383ffff */
[----:B------:R-:W-:-:S00]  /*0030*/  NOP ;  /* 0x0000000000007918 */ /* 0x000fc00000000000 */
        /* <DEDUP_REMOVED lines=12> */
.L_x_1:


//--------------------- .nv.shared.reserved.0     --------------------------
	.section	.nv.shared.reserved.0,"aw",@nobits
	.weak		__nv_reservedSMEM_offset_0_alias
	.size		__nv_reservedSMEM_offset_0_alias, 0, 64
	.other		__nv_reservedSMEM_offset_0_alias,@"STO_CUDA_RESERVED_SHARED STV_DEFAULT"
__nv_reservedSMEM_offset_0_alias:
	.zero		0
	.zero		64


//--------------------- .nv.constant0._Z14infiniteKernelv --------------------------
	.section	.nv.constant0._Z14infiniteKernelv,"a",@progbits
	.sectionflags	@""
	.align	4
.nv.constant0._Z14infiniteKernelv:
	.zero		896


//--------------------- SYMBOLS --------------------------

	.type		.nv.reservedSmem.offset0,@object
	.size		.nv.reservedSmem.offset0,0x4
